//
// Generated by NVIDIA NVVM Compiler
//
// Compiler Build ID: CL-36424714
// Cuda compilation tools, release 13.0, V13.0.88
// Based on NVVM 20.0.0
//

.version 9.0
.target sm_100
.address_size 64

	// .globl	_Z15kernel_gpu_cuda7par_str7dim_strP7box_strP11FOUR_VECTORPfS4_
// _ZZ15kernel_gpu_cuda7par_str7dim_strP7box_strP11FOUR_VECTORPfS4_E9rA_shared has been demoted
// _ZZ15kernel_gpu_cuda7par_str7dim_strP7box_strP11FOUR_VECTORPfS4_E9rB_shared has been demoted
// _ZZ15kernel_gpu_cuda7par_str7dim_strP7box_strP11FOUR_VECTORPfS4_E9qB_shared has been demoted

.visible .entry _Z15kernel_gpu_cuda7par_str7dim_strP7box_strP11FOUR_VECTORPfS4_(
	.param .align 4 .b8 _Z15kernel_gpu_cuda7par_str7dim_strP7box_strP11FOUR_VECTORPfS4__param_0[4],
	.param .align 8 .b8 _Z15kernel_gpu_cuda7par_str7dim_strP7box_strP11FOUR_VECTORPfS4__param_1[56],
	.param .u64 .ptr .align 1 _Z15kernel_gpu_cuda7par_str7dim_strP7box_strP11FOUR_VECTORPfS4__param_2,
	.param .u64 .ptr .align 1 _Z15kernel_gpu_cuda7par_str7dim_strP7box_strP11FOUR_VECTORPfS4__param_3,
	.param .u64 .ptr .align 1 _Z15kernel_gpu_cuda7par_str7dim_strP7box_strP11FOUR_VECTORPfS4__param_4,
	.param .u64 .ptr .align 1 _Z15kernel_gpu_cuda7par_str7dim_strP7box_strP11FOUR_VECTORPfS4__param_5
)
{
	.reg .pred 	%p<9>;
	.reg .b32 	%r<42>;
	.reg .b32 	%f<96>;
	.reg .b64 	%rd<35>;
	.reg .b64 	%fd<7>;
	// demoted variable
	.shared .align 4 .b8 _ZZ15kernel_gpu_cuda7par_str7dim_strP7box_strP11FOUR_VECTORPfS4_E9rA_shared[1600];
	// demoted variable
	.shared .align 4 .b8 _ZZ15kernel_gpu_cuda7par_str7dim_strP7box_strP11FOUR_VECTORPfS4_E9rB_shared[1600];
	// demoted variable
	.shared .align 8 .b8 _ZZ15kernel_gpu_cuda7par_str7dim_strP7box_strP11FOUR_VECTORPfS4_E9qB_shared[800];
	ld.param.f32 	%f19, [_Z15kernel_gpu_cuda7par_str7dim_strP7box_strP11FOUR_VECTORPfS4__param_0];
	ld.param.u64 	%rd13, [_Z15kernel_gpu_cuda7par_str7dim_strP7box_strP11FOUR_VECTORPfS4__param_1+16];
	ld.param.u64 	%rd14, [_Z15kernel_gpu_cuda7par_str7dim_strP7box_strP11FOUR_VECTORPfS4__param_2];
	ld.param.u64 	%rd15, [_Z15kernel_gpu_cuda7par_str7dim_strP7box_strP11FOUR_VECTORPfS4__param_3];
	ld.param.u64 	%rd11, [_Z15kernel_gpu_cuda7par_str7dim_strP7box_strP11FOUR_VECTORPfS4__param_4];
	ld.param.u64 	%rd12, [_Z15kernel_gpu_cuda7par_str7dim_strP7box_strP11FOUR_VECTORPfS4__param_5];
	cvta.to.global.u64 	%rd1, %rd15;
	cvta.to.global.u64 	%rd2, %rd14;
	mov.u32 	%r1, %ctaid.x;
	mov.u32 	%r2, %tid.x;
	cvt.u64.u32 	%rd3, %r1;
	setp.le.s64 	%p1, %rd13, %rd3;
	@%p1 bra 	$L__BB0_14;
	cvta.to.global.u64 	%rd4, %rd12;
	mad.lo.s64 	%rd16, %rd3, 656, %rd2;
	add.s64 	%rd5, %rd16, 16;
	ld.global.u64 	%rd17, [%rd16+16];
	shl.b64 	%rd18, %rd17, 32;
	shr.s64 	%rd6, %rd18, 28;
	setp.gt.u32 	%p2, %r2, 99;
	shl.b32 	%r14, %r2, 4;
	mov.u32 	%r15, _ZZ15kernel_gpu_cuda7par_str7dim_strP7box_strP11FOUR_VECTORPfS4_E9rA_shared;
	add.s32 	%r3, %r15, %r14;
	@%p2 bra 	$L__BB0_3;
	add.s64 	%rd19, %rd1, %rd6;
	mul.wide.u32 	%rd20, %r2, 16;
	add.s64 	%rd21, %rd19, %rd20;
	ld.global.f32 	%f20, [%rd21];
	ld.global.f32 	%f21, [%rd21+4];
	ld.global.f32 	%f22, [%rd21+8];
	ld.global.f32 	%f23, [%rd21+12];
	st.shared.f32 	[%r3], %f20;
	st.shared.f32 	[%r3+4], %f21;
	st.shared.f32 	[%r3+8], %f22;
	st.shared.f32 	[%r3+12], %f23;
$L__BB0_3:
	bar.sync 	0;
	ld.global.u32 	%r16, [%rd5+8];
	setp.lt.s32 	%p3, %r16, 0;
	@%p3 bra 	$L__BB0_14;
	cvt.f64.f32 	%fd1, %f19;
	mul.wide.u32 	%rd22, %r2, 16;
	add.s64 	%rd7, %rd1, %rd22;
	cvta.to.global.u64 	%rd23, %rd11;
	mul.wide.u32 	%rd24, %r2, 4;
	add.s64 	%rd8, %rd23, %rd24;
	add.f64 	%fd2, %fd1, %fd1;
	mul.f64 	%fd3, %fd2, %fd1;
	cvt.rn.f32.f64 	%f24, %fd3;
	neg.f32 	%f2, %f24;
	add.s64 	%rd25, %rd4, %rd6;
	add.s64 	%rd9, %rd25, %rd22;
	mov.b32 	%r37, 0;
	mov.u32 	%r19, _ZZ15kernel_gpu_cuda7par_str7dim_strP7box_strP11FOUR_VECTORPfS4_E9rB_shared;
	add.s32 	%r20, %r19, %r14;
	shl.b32 	%r21, %r2, 3;
	mov.u32 	%r22, _ZZ15kernel_gpu_cuda7par_str7dim_strP7box_strP11FOUR_VECTORPfS4_E9qB_shared;
	add.s32 	%r23, %r22, %r21;
$L__BB0_5:
	setp.eq.s32 	%p4, %r37, 0;
	mov.u32 	%r38, %r1;
	@%p4 bra 	$L__BB0_7;
	mul.wide.u32 	%rd26, %r37, 24;
	add.s64 	%rd27, %rd26, %rd5;
	ld.global.u32 	%r38, [%rd27+4];
$L__BB0_7:
	setp.gt.u32 	%p5, %r2, 99;
	cvt.s64.s32 	%rd10, %r38;
	@%p5 bra 	$L__BB0_9;
	mad.lo.s64 	%rd28, %rd10, 656, %rd2;
	ld.global.u64 	%rd29, [%rd28+16];
	shl.b64 	%rd30, %rd29, 32;
	shr.s64 	%rd31, %rd30, 30;
	shr.s64 	%rd32, %rd30, 28;
	add.s64 	%rd33, %rd7, %rd32;
	ld.global.f32 	%f25, [%rd33];
	ld.global.f32 	%f26, [%rd33+4];
	ld.global.f32 	%f27, [%rd33+8];
	ld.global.f32 	%f28, [%rd33+12];
	st.shared.f32 	[%r20], %f25;
	st.shared.f32 	[%r20+4], %f26;
	st.shared.f32 	[%r20+8], %f27;
	st.shared.f32 	[%r20+12], %f28;
	add.s64 	%rd34, %rd8, %rd31;
	ld.global.f32 	%f29, [%rd34];
	cvt.f64.f32 	%fd4, %f29;
	st.shared.f64 	[%r23], %fd4;
$L__BB0_9:
	setp.gt.u32 	%p6, %r2, 99;
	bar.sync 	0;
	@%p6 bra 	$L__BB0_13;
	ld.shared.f32 	%f3, [%r3];
	ld.shared.f32 	%f4, [%r3+4];
	ld.shared.f32 	%f5, [%r3+8];
	ld.shared.f32 	%f6, [%r3+12];
	ld.global.f32 	%f95, [%rd9];
	ld.global.f32 	%f94, [%rd9+4];
	ld.global.f32 	%f93, [%rd9+8];
	mov.u32 	%r30, _ZZ15kernel_gpu_cuda7par_str7dim_strP7box_strP11FOUR_VECTORPfS4_E9rB_shared;
	add.s32 	%r40, %r30, 16;
	mov.u32 	%r31, _ZZ15kernel_gpu_cuda7par_str7dim_strP7box_strP11FOUR_VECTORPfS4_E9qB_shared;
	add.s32 	%r39, %r31, 8;
	ld.global.f32 	%f92, [%rd9+12];
	mov.b32 	%r41, 16;
$L__BB0_11:
	ld.shared.f32 	%f30, [%r40+-16];
	add.f32 	%f31, %f3, %f30;
	ld.shared.f32 	%f32, [%r40+-12];
	ld.shared.f32 	%f33, [%r40+-8];
	mul.f32 	%f34, %f5, %f33;
	fma.rn.f32 	%f35, %f4, %f32, %f34;
	ld.shared.f32 	%f36, [%r40+-4];
	fma.rn.f32 	%f37, %f6, %f36, %f35;
	sub.f32 	%f38, %f31, %f37;
	mul.f32 	%f39, %f38, %f2;
	fma.rn.f32 	%f40, %f39, 0f3BBB989D, 0f3F000000;
	cvt.sat.f32.f32 	%f41, %f40;
	mov.f32 	%f42, 0f4B400001;
	mov.f32 	%f43, 0f437C0000;
	fma.rm.f32 	%f44, %f41, %f43, %f42;
	add.f32 	%f45, %f44, 0fCB40007F;
	neg.f32 	%f46, %f45;
	fma.rn.f32 	%f47, %f39, 0f3FB8AA3B, %f46;
	fma.rn.f32 	%f48, %f39, 0f32A57060, %f47;
	mov.b32 	%r32, %f44;
	shl.b32 	%r33, %r32, 23;
	mov.b32 	%f49, %r33;
	ex2.approx.ftz.f32 	%f50, %f48;
	mul.f32 	%f51, %f50, %f49;
	add.f32 	%f52, %f51, %f51;
	sub.f32 	%f53, %f4, %f32;
	mul.f32 	%f54, %f53, %f52;
	sub.f32 	%f55, %f5, %f33;
	mul.f32 	%f56, %f55, %f52;
	sub.f32 	%f57, %f6, %f36;
	mul.f32 	%f58, %f57, %f52;
	ld.shared.f64 	%fd5, [%r39+-8];
	cvt.rn.f32.f64 	%f59, %fd5;
	fma.rn.f32 	%f60, %f51, %f59, %f95;
	fma.rn.f32 	%f61, %f54, %f59, %f94;
	fma.rn.f32 	%f62, %f56, %f59, %f93;
	fma.rn.f32 	%f63, %f58, %f59, %f92;
	ld.shared.f32 	%f64, [%r40];
	add.f32 	%f65, %f3, %f64;
	ld.shared.f32 	%f66, [%r40+4];
	ld.shared.f32 	%f67, [%r40+8];
	mul.f32 	%f68, %f5, %f67;
	fma.rn.f32 	%f69, %f4, %f66, %f68;
	ld.shared.f32 	%f70, [%r40+12];
	fma.rn.f32 	%f71, %f6, %f70, %f69;
	sub.f32 	%f72, %f65, %f71;
	mul.f32 	%f73, %f72, %f2;
	fma.rn.f32 	%f74, %f73, 0f3BBB989D, 0f3F000000;
	cvt.sat.f32.f32 	%f75, %f74;
	fma.rm.f32 	%f76, %f75, %f43, %f42;
	add.f32 	%f77, %f76, 0fCB40007F;
	neg.f32 	%f78, %f77;
	fma.rn.f32 	%f79, %f73, 0f3FB8AA3B, %f78;
	fma.rn.f32 	%f80, %f73, 0f32A57060, %f79;
	mov.b32 	%r34, %f76;
	shl.b32 	%r35, %r34, 23;
	mov.b32 	%f81, %r35;
	ex2.approx.ftz.f32 	%f82, %f80;
	mul.f32 	%f83, %f82, %f81;
	add.f32 	%f84, %f83, %f83;
	sub.f32 	%f85, %f4, %f66;
	mul.f32 	%f86, %f85, %f84;
	sub.f32 	%f87, %f5, %f67;
	mul.f32 	%f88, %f87, %f84;
	sub.f32 	%f89, %f6, %f70;
	mul.f32 	%f90, %f89, %f84;
	ld.shared.f64 	%fd6, [%r39];
	cvt.rn.f32.f64 	%f91, %fd6;
	fma.rn.f32 	%f95, %f83, %f91, %f60;
	fma.rn.f32 	%f94, %f86, %f91, %f61;
	fma.rn.f32 	%f93, %f88, %f91, %f62;
	fma.rn.f32 	%f92, %f90, %f91, %f63;
	add.s32 	%r41, %r41, 32;
	add.s32 	%r40, %r40, 32;
	add.s32 	%r39, %r39, 16;
	setp.ne.s32 	%p7, %r41, 1616;
	@%p7 bra 	$L__BB0_11;
	st.global.f32 	[%rd9], %f95;
	st.global.f32 	[%rd9+4], %f94;
	st.global.f32 	[%rd9+8], %f93;
	st.global.f32 	[%rd9+12], %f92;
$L__BB0_13:
	bar.sync 	0;
	add.s32 	%r13, %r37, 1;
	ld.global.u32 	%r36, [%rd5+8];
	setp.lt.s32 	%p8, %r37, %r36;
	mov.u32 	%r37, %r13;
	@%p8 bra 	$L__BB0_5;
$L__BB0_14:
	ret;

}


// ===== COMPILED SASS (sm_100) =====

	.target	sm_100

	.elftype	@"ET_EXEC"


//--------------------- .note.nv.tkinfo           --------------------------
	.section	.note.nv.tkinfo,"",@"SHT_NOTE"
	.sectionflags	@"SHF_NOTE_NV_TKINFO"
	.tkinfo
        /*0018*/ 	.word	0x00000002
        /*0030*/ 	.string	""
        /*0030*/ 	.string	"ptxas"
        /*0030*/ 	.string	"Cuda compilation tools, release 13.0, V13.0.88"
        /*0030*/ 	.string	"Build cuda_13.0.r13.0/compiler.36424714_0"
        /*0030*/ 	.string	"-arch sm_100 -m 64 "



//--------------------- .note.nv.cuinfo           --------------------------
	.section	.note.nv.cuinfo,"",@"SHT_NOTE"
	.sectionflags	@"SHF_NOTE_NV_CUINFO"
        /*0018*/ 	.short	0x0002
        /*001a*/ 	.short	0x0064
        /*001c*/ 	.short	0x0082
	.zero		2


//--------------------- .nv.info                  --------------------------
	.section	.nv.info,"",@"SHT_CUDA_INFO"
	.align	4


	//----- nvinfo : EIATTR_REGCOUNT
	.align		4
        /*0000*/ 	.byte	0x04, 0x2f
        /*0002*/ 	.short	(.L_1 - .L_0)
	.align		4
.L_0:
        /*0004*/ 	.word	index@(_Z15kernel_gpu_cuda7par_str7dim_strP7box_strP11FOUR_VECTORPfS4_)
        /*0008*/ 	.word	0x00000028


	//----- nvinfo : EIATTR_FRAME_SIZE
	.align		4
.L_1:
        /*000c*/ 	.byte	0x04, 0x11
        /*000e*/ 	.short	(.L_3 - .L_2)
	.align		4
.L_2:
        /*0010*/ 	.word	index@(_Z15kernel_gpu_cuda7par_str7dim_strP7box_strP11FOUR_VECTORPfS4_)
        /*0014*/ 	.word	0x00000000


	//----- nvinfo : EIATTR_MIN_STACK_SIZE
	.align		4
.L_3:
        /*0018*/ 	.byte	0x04, 0x12
        /*001a*/ 	.short	(.L_5 - .L_4)
	.align		4
.L_4:
        /*001c*/ 	.word	index@(_Z15kernel_gpu_cuda7par_str7dim_strP7box_strP11FOUR_VECTORPfS4_)
        /*0020*/ 	.word	0x00000000
.L_5:


//--------------------- .nv.compat                --------------------------
	.section	.nv.compat,"",@"SHT_CUDA_COMPAT_INFO"
	.align	4
        /*0000*/ 	.byte	0x02, 0x09, 0x00, 0x00, 0x02, 0x02, 0x01, 0x00, 0x02, 0x05, 0x05, 0x00, 0x03, 0x07, 0x01, 0x01
        /*0010*/ 	.byte	0x02, 0x03, 0x00, 0x00, 0x02, 0x06, 0x01, 0x00, 0x04, 0x0b, 0x08, 0x00, 0x01, 0x00, 0x00, 0x00
        /*0020*/ 	.byte	0x00, 0x00, 0x00, 0x00


//--------------------- .nv.info._Z15kernel_gpu_cuda7par_str7dim_strP7box_strP11FOUR_VECTORPfS4_ --------------------------
	.section	.nv.info._Z15kernel_gpu_cuda7par_str7dim_strP7box_strP11FOUR_VECTORPfS4_,"",@"SHT_CUDA_INFO"
	.sectionflags	@""
	.align	4


	//----- nvinfo : EIATTR_CUDA_API_VERSION
	.align		4
        /*0000*/ 	.byte	0x04, 0x37
        /*0002*/ 	.short	(.L_7 - .L_6)
.L_6:
        /*0004*/ 	.word	0x00000082


	//----- nvinfo : EIATTR_KPARAM_INFO
	.align		4
.L_7:
        /*0008*/ 	.byte	0x04, 0x17
        /*000a*/ 	.short	(.L_9 - .L_8)
.L_8:
        /*000c*/ 	.word	0x00000000
        /*0010*/ 	.short	0x0005
        /*0012*/ 	.short	0x0058
        /*0014*/ 	.byte	0x00, 0xf5, 0x21, 0x00


	//----- nvinfo : EIATTR_KPARAM_INFO
	.align		4
.L_9:
        /*0018*/ 	.byte	0x04, 0x17
        /*001a*/ 	.short	(.L_11 - .L_10)
.L_10:
        /*001c*/ 	.word	0x00000000
        /*0020*/ 	.short	0x0004
        /*0022*/ 	.short	0x0050
        /*0024*/ 	.byte	0x00, 0xf5, 0x21, 0x00


	//----- nvinfo : EIATTR_KPARAM_INFO
	.align		4
.L_11:
        /*0028*/ 	.byte	0x04, 0x17
        /*002a*/ 	.short	(.L_13 - .L_12)
.L_12:
        /*002c*/ 	.word	0x00000000
        /*0030*/ 	.short	0x0003
        /*0032*/ 	.short	0x0048
        /*0034*/ 	.byte	0x00, 0xf5, 0x21, 0x00


	//----- nvinfo : EIATTR_KPARAM_INFO
	.align		4
.L_13:
        /*0038*/ 	.byte	0x04, 0x17
        /*003a*/ 	.short	(.L_15 - .L_14)
.L_14:
        /*003c*/ 	.word	0x00000000
        /*0040*/ 	.short	0x0002
        /*0042*/ 	.short	0x0040
        /*0044*/ 	.byte	0x00, 0xf5, 0x21, 0x00


	//----- nvinfo : EIATTR_KPARAM_INFO
	.align		4
.L_15:
        /*0048*/ 	.byte	0x04, 0x17
        /*004a*/ 	.short	(.L_17 - .L_16)
.L_16:
        /*004c*/ 	.word	0x00000000
        /*0050*/ 	.short	0x0001
        /*0052*/ 	.short	0x0008
        /*0054*/ 	.byte	0x00, 0xf0, 0xe1, 0x00


	//----- nvinfo : EIATTR_KPARAM_INFO
	.align		4
.L_17:
        /*0058*/ 	.byte	0x04, 0x17
        /*005a*/ 	.short	(.L_19 - .L_18)
.L_18:
        /*005c*/ 	.word	0x00000000
        /*0060*/ 	.short	0x0000
        /*0062*/ 	.short	0x0000
        /*0064*/ 	.byte	0x00, 0xf0, 0x11, 0x00


	//----- nvinfo : EIATTR_SPARSE_MMA_MASK
	.align		4
.L_19:
        /*0068*/ 	.byte	0x03, 0x50
        /*006a*/ 	.short	0x0000


	//----- nvinfo : EIATTR_MAXREG_COUNT
	.align		4
        /*006c*/ 	.byte	0x03, 0x1b
        /*006e*/ 	.short	0x00ff


	//----- nvinfo : EIATTR_NUM_BARRIERS
	.align		4
        /*0070*/ 	.byte	0x02, 0x4c
        /*0072*/ 	.byte	0x01
	.zero		1


	//----- nvinfo : EIATTR_MERCURY_ISA_VERSION
	.align		4
        /*0074*/ 	.byte	0x03, 0x5f
        /*0076*/ 	.short	0x0101


	//----- nvinfo : EIATTR_VRC_CTA_INIT_COUNT
	.align		4
        /*0078*/ 	.byte	0x02, 0x4a
	.zero		1
	.zero		1


	//----- nvinfo : EIATTR_EXIT_INSTR_OFFSETS
	.align		4
        /*007c*/ 	.byte	0x04, 0x1c
        /*007e*/ 	.short	(.L_21 - .L_20)


	//   ....[0]....
.L_20:
        /*0080*/ 	.word	0x00000050


	//   ....[1]....
        /*0084*/ 	.word	0x00000230


	//   ....[2]....
        /*0088*/ 	.word	0x00000b40


	//----- nvinfo : EIATTR_CRS_STACK_SIZE
	.align		4
.L_21:
        /*008c*/ 	.byte	0x04, 0x1e
        /*008e*/ 	.short	(.L_23 - .L_22)
.L_22:
        /*0090*/ 	.word	0x00000000


	//----- nvinfo : EIATTR_CBANK_PARAM_SIZE
	.align		4
.L_23:
        /*0094*/ 	.byte	0x03, 0x19
        /*0096*/ 	.short	0x0060


	//----- nvinfo : EIATTR_PARAM_CBANK
	.align		4
        /*0098*/ 	.byte	0x04, 0x0a
        /*009a*/ 	.short	(.L_25 - .L_24)
	.align		4
.L_24:
        /*009c*/ 	.word	index@(.nv.constant0._Z15kernel_gpu_cuda7par_str7dim_strP7box_strP11FOUR_VECTORPfS4_)
        /*00a0*/ 	.short	0x0380
        /*00a2*/ 	.short	0x0060


	//----- nvinfo : EIATTR_SW_WAR
	.align		4
.L_25:
        /*00a4*/ 	.byte	0x04, 0x36
        /*00a6*/ 	.short	(.L_27 - .L_26)
.L_26:
        /*00a8*/ 	.word	0x00000008
.L_27:


//--------------------- .nv.callgraph             --------------------------
	.section	.nv.callgraph,"",@"SHT_CUDA_CALLGRAPH"
	.align	4
	.sectionentsize	8
	.align		4
        /*0000*/ 	.word	0x00000000
	.align		4
        /*0004*/ 	.word	0xffffffff
	.align		4
        /*0008*/ 	.word	0x00000000
	.align		4
        /*000c*/ 	.word	0xfffffffe
	.align		4
        /*0010*/ 	.word	0x00000000
	.align		4
        /*0014*/ 	.word	0xfffffffd
	.align		4
        /*0018*/ 	.word	0x00000000
	.align		4
        /*001c*/ 	.word	0xfffffffc


//--------------------- .text._Z15kernel_gpu_cuda7par_str7dim_strP7box_strP11FOUR_VECTORPfS4_ --------------------------
	.section	.text._Z15kernel_gpu_cuda7par_str7dim_strP7box_strP11FOUR_VECTORPfS4_,"ax",@progbits
	.align	128
        .global         _Z15kernel_gpu_cuda7par_str7dim_strP7box_strP11FOUR_VECTORPfS4_
        .type           _Z15kernel_gpu_cuda7par_str7dim_strP7box_strP11FOUR_VECTORPfS4_,@function
        .size           _Z15kernel_gpu_cuda7par_str7dim_strP7box_strP11FOUR_VECTORPfS4_,(.L_x_8 - _Z15kernel_gpu_cuda7par_str7dim_strP7box_strP11FOUR_VECTORPfS4_)
        .other          _Z15kernel_gpu_cuda7par_str7dim_strP7box_strP11FOUR_VECTORPfS4_,@"STO_CUDA_ENTRY STV_DEFAULT"
_Z15kernel_gpu_cuda7par_str7dim_strP7box_strP11FOUR_VECTORPfS4_:
.text._Z15kernel_gpu_cuda7par_str7dim_strP7box_strP11FOUR_VECTORPfS4_:
[----:B------:R-:W-:Y:S08]  /*0000*/  LDC R1, c[0x0][0x37c] ;  /* 0x0000df00ff017b82 */ /* 0x000ff00000000800 */
[----:B------:R-:W0:Y:S08]  /*0010*/  S2UR UR12, SR_CTAID.X ;  /* 0x00000000000c79c3 */ /* 0x000e300000002500 */
[----:B------:R-:W0:Y:S02]  /*0020*/  LDC.64 R2, c[0x0][0x398] ;  /* 0x0000e600ff027b82 */ /* 0x000e240000000a00 */
[----:B0-----:R-:W-:-:S04]  /*0030*/  ISETP.LE.U32.AND P0, PT, R2, UR12, PT ;  /* 0x0000000c02007c0c */ /* 0x001fc8000bf03070 */
[----:B------:R-:W-:-:S13]  /*0040*/  ISETP.GE.AND.EX P0, PT, RZ, R3, PT, P0 ;  /* 0x00000003ff00720c */ /* 0x000fda0003f06300 */
[----:B------:R-:W-:Y:S05]  /*0050*/  @P0 EXIT ;  /* 0x000000000000094d */ /* 0x000fea0003800000 */
[----:B------:R-:W0:Y:S01]  /*0060*/  LDCU.64 UR6, c[0x0][0x3c0] ;  /* 0x00007800ff0677ac */ /* 0x000e220008000a00 */
[----:B------:R-:W1:Y:S01]  /*0070*/  LDCU.64 UR10, c[0x0][0x358] ;  /* 0x00006b00ff0a77ac */ /* 0x000e620008000a00 */
[----:B------:R-:W-:Y:S01]  /*0080*/  UMOV UR4, URZ ;  /* 0x000000ff00047c82 */ /* 0x000fe20008000000 */
[----:B0-----:R-:W-:-:S04]  /*0090*/  UIMAD.WIDE.U32 UR6, UR12, 0x290, UR6 ;  /* 0x000002900c0678a5 */ /* 0x001fc8000f8e0006 */
[----:B------:R-:W-:Y:S02]  /*00a0*/  UIADD3 UR9, UPT, UPT, UR7, UR4, URZ ;  /* 0x0000000407097290 */ /* 0x000fe4000fffe0ff */
[----:B------:R-:W-:Y:S02]  /*00b0*/  MOV R3, UR7 ;  /* 0x0000000700037c02 */ /* 0x000fe40008000f00 */
[----:B------:R-:W-:Y:S02]  /*00c0*/  MOV R2, UR6 ;  /* 0x0000000600027c02 */ /* 0x000fe40008000f00 */
[----:B------:R-:W-:-:S05]  /*00d0*/  MOV R3, UR9 ;  /* 0x0000000900037c02 */ /* 0x000fca0008000f00 */
[----:B-1----:R-:W2:Y:S01]  /*00e0*/  LDG.E R0, desc[UR10][R2.64+0x10] ;  /* 0x0000100a02007981 */ /* 0x002ea2000c1e1900 */
[----:B------:R-:W0:Y:S02]  /*00f0*/  S2R R22, SR_TID.X ;  /* 0x0000000000167919 */ /* 0x000e240000002100 */
[----:B0-----:R-:W-:-:S13]  /*0100*/  ISETP.GT.U32.AND P0, PT, R22, 0x63, PT ;  /* 0x000000631600780c */ /* 0x001fda0003f04070 */
[----:B------:R-:W0:Y:S01]  /*0110*/  @!P0 LDC.64 R4, c[0x0][0x3c8] ;  /* 0x0000f200ff048b82 */ /* 0x000e220000000a00 */
[--C-:B--2---:R-:W-:Y:S02]  /*0120*/  SHF.R.S64 R17, RZ, 0x1c, R0.reuse ;  /* 0x0000001cff117819 */ /* 0x104fe40000001000 */
[----:B------:R-:W-:Y:S02]  /*0130*/  SHF.R.S32.HI R18, RZ, 0x1c, R0 ;  /* 0x0000001cff127819 */ /* 0x000fe40000011400 */
[----:B0-----:R-:W-:-:S04]  /*0140*/  @!P0 IADD3 R4, P1, PT, R17, R4, RZ ;  /* 0x0000000411048210 */ /* 0x001fc80007f3e0ff */
[----:B------:R-:W-:-:S03]  /*0150*/  @!P0 IADD3.X R5, PT, PT, R18, R5, RZ, P1, !PT ;  /* 0x0000000512058210 */ /* 0x000fc60000ffe4ff */
[----:B------:R-:W-:-:S05]  /*0160*/  @!P0 IMAD.WIDE.U32 R4, R22, 0x10, R4 ;  /* 0x0000001016048825 */ /* 0x000fca00078e0004 */
[----:B------:R-:W2:Y:S04]  /*0170*/  @!P0 LDG.E R8, desc[UR10][R4.64] ;  /* 0x0000000a04088981 */ /* 0x000ea8000c1e1900 */
[----:B------:R-:W2:Y:S04]  /*0180*/  @!P0 LDG.E R9, desc[UR10][R4.64+0x4] ;  /* 0x0000040a04098981 */ /* 0x000ea8000c1e1900 */
[----:B------:R-:W2:Y:S04]  /*0190*/  @!P0 LDG.E R10, desc[UR10][R4.64+0x8] ;  /* 0x0000080a040a8981 */ /* 0x000ea8000c1e1900 */
[----:B------:R-:W2:Y:S01]  /*01a0*/  @!P0 LDG.E R11, desc[UR10][R4.64+0xc] ;  /* 0x00000c0a040b8981 */ /* 0x000ea2000c1e1900 */
[----:B------:R-:W0:Y:S01]  /*01b0*/  S2UR UR8, SR_CgaCtaId ;  /* 0x00000000000879c3 */ /* 0x000e220000008800 */
[----:B------:R-:W-:-:S02]  /*01c0*/  UMOV UR4, 0x400 ;  /* 0x0000040000047882 */ /* 0x000fc40000000000 */
[----:B0-----:R-:W-:-:S06]  /*01d0*/  ULEA UR5, UR8, UR4, 0x18 ;  /* 0x0000000408057291 */ /* 0x001fcc000f8ec0ff */
[----:B------:R-:W-:-:S05]  /*01e0*/  LEA R21, R22, UR5, 0x4 ;  /* 0x0000000516157c11 */ /* 0x000fca000f8e20ff */
[----:B--2---:R0:W-:Y:S01]  /*01f0*/  @!P0 STS.128 [R21], R8 ;  /* 0x0000000815008388 */ /* 0x0041e20000000c00 */
[----:B------:R-:W-:Y:S06]  /*0200*/  BAR.SYNC.DEFER_BLOCKING 0x0 ;  /* 0x0000000000007b1d */ /* 0x000fec0000010000 */
[----:B------:R-:W2:Y:S02]  /*0210*/  LDG.E R0, desc[UR10][R2.64+0x18] ;  /* 0x0000180a02007981 */ /* 0x000ea4000c1e1900 */
[----:B--2---:R-:W-:-:S13]  /*0220*/  ISETP.GE.AND P0, PT, R0, RZ, PT ;  /* 0x000000ff0000720c */ /* 0x004fda0003f06270 */
[----:B0-----:R-:W-:Y:S05]  /*0230*/  @!P0 EXIT ;  /* 0x000000000000894d */ /* 0x001fea0003800000 */
[----:B------:R-:W0:Y:S01]  /*0240*/  LDCU UR5, c[0x0][0x380] ;  /* 0x00007000ff0577ac */ /* 0x000e220008000800 */
[----:B------:R-:W1:Y:S01]  /*0250*/  LDC.64 R12, c[0x0][0x3c8] ;  /* 0x0000f200ff0c7b82 */ /* 0x000e620000000a00 */
[----:B------:R-:W-:Y:S01]  /*0260*/  MOV R19, RZ ;  /* 0x000000ff00137202 */ /* 0x000fe20000000f00 */
[----:B------:R-:W2:Y:S01]  /*0270*/  LDCU.64 UR14, c[0x0][0x3d8] ;  /* 0x00007b00ff0e77ac */ /* 0x000ea20008000a00 */
[----:B------:R-:W-:-:S05]  /*0280*/  UIADD3 UR6, UP0, UPT, UR6, 0x10, URZ ;  /* 0x0000001006067890 */ /* 0x000fca000ff1e0ff */
[----:B------:R-:W3:Y:S01]  /*0290*/  LDC.64 R14, c[0x0][0x3d0] ;  /* 0x0000f400ff0e7b82 */ /* 0x000ee20000000a00 */
[----:B------:R-:W-:Y:S01]  /*02a0*/  UIADD3.X UR7, UPT, UPT, URZ, UR9, URZ, UP0, !UPT ;  /* 0x00000009ff077290 */ /* 0x000fe200087fe4ff */
[----:B0-----:R-:W0:Y:S01]  /*02b0*/  F2F.F64.F32 R4, UR5 ;  /* 0x0000000500047d10 */ /* 0x001e220008201800 */
[----:B------:R-:W-:Y:S02]  /*02c0*/  UIADD3 UR5, UPT, UPT, UR4, 0x640, URZ ;  /* 0x0000064004057890 */ /* 0x000fe4000fffe0ff */
[----:B------:R-:W-:Y:S01]  /*02d0*/  UIADD3 UR4, UPT, UPT, UR4, 0xc80, URZ ;  /* 0x00000c8004047890 */ /* 0x000fe2000fffe0ff */
[----:B--2---:R-:W-:Y:S01]  /*02e0*/  IADD3 R16, P0, PT, R17, UR14, RZ ;  /* 0x0000000e11107c10 */ /* 0x004fe2000ff1e0ff */
[----:B------:R-:W-:Y:S02]  /*02f0*/  ULEA UR5, UR8, UR5, 0x18 ;  /* 0x0000000508057291 */ /* 0x000fe4000f8ec0ff */
[----:B------:R-:W-:Y:S01]  /*0300*/  ULEA UR4, UR8, UR4, 0x18 ;  /* 0x0000000408047291 */ /* 0x000fe2000f8ec0ff */
[----:B------:R-:W-:Y:S01]  /*0310*/  IADD3.X R17, PT, PT, R18, UR15, RZ, P0, !PT ;  /* 0x0000000f12117c10 */ /* 0x000fe200087fe4ff */
[----:B-1----:R-:W-:-:S02]  /*0320*/  IMAD.WIDE.U32 R12, R22, 0x10, R12 ;  /* 0x00000010160c7825 */ /* 0x002fc400078e000c */
[C---:B------:R-:W-:Y:S02]  /*0330*/  LEA R18, R22.reuse, UR5, 0x4 ;  /* 0x0000000516127c11 */ /* 0x040fe4000f8e20ff */
[C---:B------:R-:W-:Y:S01]  /*0340*/  LEA R0, R22.reuse, UR4, 0x3 ;  /* 0x0000000416007c11 */ /* 0x040fe2000f8e18ff */
[----:B------:R-:W-:Y:S01]  /*0350*/  IMAD.WIDE.U32 R16, R22, 0x10, R16 ;  /* 0x0000001016107825 */ /* 0x000fe200078e0010 */
[----:B0-----:R-:W-:-:S03]  /*0360*/  DADD R6, R4, R4 ;  /* 0x0000000004067229 */ /* 0x001fc60000000004 */
[----:B---3--:R-:W-:-:S05]  /*0370*/  IMAD.WIDE.U32 R14, R22, 0x4, R14 ;  /* 0x00000004160e7825 */ /* 0x008fca00078e000e */
[----:B------:R-:W-:-:S06]  /*0380*/  DMUL R6, R4, R6 ;  /* 0x0000000604067228 */ /* 0x000fcc0000000000 */
[----:B------:R0:W1:Y:S05]  /*0390*/  F2F.F32.F64 R20, R6 ;  /* 0x0000000600147310 */ /* 0x00006a0000301000 */
.L_x_6:
[----:B------:R-:W-:Y:S02]  /*03a0*/  ISETP.NE.AND P1, PT, R19, RZ, PT ;  /* 0x000000ff1300720c */ /* 0x000fe40003f25270 */
[----:B------:R-:W-:Y:S02]  /*03b0*/  ISETP.GT.U32.AND P0, PT, R22, 0x63, PT ;  /* 0x000000631600780c */ /* 0x000fe40003f04070 */
[----:B0----5:R-:W-:-:S09]  /*03c0*/  MOV R7, UR12 ;  /* 0x0000000c00077c02 */ /* 0x021fd20008000f00 */
[----:B---3--:R-:W-:Y:S05]  /*03d0*/  @!P1 BRA `(.L_x_0) ;  /* 0x0000000000109947 */ /* 0x008fea0003800000 */
[----:B------:R-:W-:Y:S02]  /*03e0*/  MOV R4, UR6 ;  /* 0x0000000600047c02 */ /* 0x000fe40008000f00 */
[----:B------:R-:W-:-:S03]  /*03f0*/  MOV R5, UR7 ;  /* 0x0000000700057c02 */ /* 0x000fc60008000f00 */
[----:B------:R-:W-:-:S05]  /*0400*/  IMAD.WIDE.U32 R4, R19, 0x18, R4 ;  /* 0x0000001813047825 */ /* 0x000fca00078e0004 */
[----:B------:R0:W5:Y:S02]  /*0410*/  LDG.E R7, desc[UR10][R4.64+0x4] ;  /* 0x0000040a04077981 */ /* 0x000164000c1e1900 */
.L_x_0:
[----:B------:R-:W-:Y:S04]  /*0420*/  BSSY.RECONVERGENT B0, `(.L_x_1) ;  /* 0x0000017000007945 */ /* 0x000fe80003800200 */
[----:B------:R-:W-:Y:S05]  /*0430*/  @P0 BRA `(.L_x_2) ;  /* 0x0000000000540947 */ /* 0x000fea0003800000 */
[----:B0-----:R-:W0:Y:S01]  /*0440*/  LDC.64 R4, c[0x0][0x3c0] ;  /* 0x0000f000ff047b82 */ /* 0x001e220000000a00 */
[----:B-----5:R-:W-:-:S05]  /*0450*/  SHF.R.S32.HI R11, RZ, 0x1f, R7 ;  /* 0x0000001fff0b7819 */ /* 0x020fca0000011407 */
[----:B------:R-:W-:Y:S02]  /*0460*/  IMAD R11, R11, 0x290, RZ ;  /* 0x000002900b0b7824 */ /* 0x000fe400078e02ff */
[----:B0-----:R-:W-:-:S05]  /*0470*/  IMAD.WIDE.U32 R4, R7, 0x290, R4 ;  /* 0x0000029007047825 */ /* 0x001fca00078e0004 */
[----:B------:R-:W-:Y:S02]  /*0480*/  IADD3 R11, PT, PT, R5, R11, RZ ;  /* 0x0000000b050b7210 */ /* 0x000fe40007ffe0ff */
[----:B------:R-:W-:-:S05]  /*0490*/  MOV R10, R4 ;  /* 0x00000004000a7202 */ /* 0x000fca0000000f00 */
[----:B------:R-:W2:Y:S02]  /*04a0*/  LDG.E R11, desc[UR10][R10.64+0x10] ;  /* 0x0000100a0a0b7981 */ /* 0x000ea4000c1e1900 */
[--C-:B--2---:R-:W-:Y:S02]  /*04b0*/  SHF.R.S64 R25, RZ, 0x1e, R11.reuse ;  /* 0x0000001eff197819 */ /* 0x104fe4000000100b */
[----:B------:R-:W-:Y:S02]  /*04c0*/  SHF.R.S64 R9, RZ, 0x1c, R11 ;  /* 0x0000001cff097819 */ /* 0x000fe4000000100b */
[----:B------:R-:W-:-:S04]  /*04d0*/  IADD3 R24, P1, PT, R14, R25, RZ ;  /* 0x000000190e187210 */ /* 0x000fc80007f3e0ff */
[----:B------:R-:W-:-:S05]  /*04e0*/  LEA.HI.X.SX32 R25, R11, R15, 0x2, P1 ;  /* 0x0000000f0b197211 */ /* 0x000fca00008f16ff */
[----:B------:R-:W2:Y:S01]  /*04f0*/  LDG.E R24, desc[UR10][R24.64] ;  /* 0x0000000a18187981 */ /* 0x000ea2000c1e1900 */
[----:B------:R-:W-:-:S04]  /*0500*/  IADD3 R8, P1, PT, R12, R9, RZ ;  /* 0x000000090c087210 */ /* 0x000fc80007f3e0ff */
[----:B------:R-:W-:-:S05]  /*0510*/  LEA.HI.X.SX32 R9, R11, R13, 0x4, P1 ;  /* 0x0000000d0b097211 */ /* 0x000fca00008f26ff */
[----:B------:R-:W3:Y:S04]  /*0520*/  LDG.E R4, desc[UR10][R8.64] ;  /* 0x0000000a08047981 */ /* 0x000ee8000c1e1900 */
[----:B------:R-:W3:Y:S04]  /*0530*/  LDG.E R5, desc[UR10][R8.64+0x4] ;  /* 0x0000040a08057981 */ /* 0x000ee8000c1e1900 */
[----:B------:R-:W3:Y:S04]  /*0540*/  LDG.E R6, desc[UR10][R8.64+0x8] ;  /* 0x0000080a08067981 */ /* 0x000ee8000c1e1900 */
[----:B------:R-:W3:Y:S01]  /*0550*/  LDG.E R7, desc[UR10][R8.64+0xc] ;  /* 0x00000c0a08077981 */ /* 0x000ee2000c1e1900 */
[----:B--2---:R-:W0:Y:S03]  /*0560*/  F2F.F64.F32 R10, R24 ;  /* 0x00000018000a7310 */ /* 0x004e260000201800 */
[----:B---3--:R2:W-:Y:S04]  /*0570*/  STS.128 [R18], R4 ;  /* 0x0000000412007388 */ /* 0x0085e80000000c00 */
[----:B0-----:R2:W-:Y:S02]  /*0580*/  STS.64 [R0], R10 ;  /* 0x0000000a00007388 */ /* 0x0015e40000000a00 */
.L_x_2:
[----:B------:R-:W-:Y:S05]  /*0590*/  BSYNC.RECONVERGENT B0 ;  /* 0x0000000000007941 */ /* 0x000fea0003800200 */
.L_x_1:
[----:B------:R-:W-:Y:S06]  /*05a0*/  BAR.SYNC.DEFER_BLOCKING 0x0 ;  /* 0x0000000000007b1d */ /* 0x000fec0000010000 */
[----:B------:R-:W-:Y:S04]  /*05b0*/  BSSY.RECONVERGENT B0, `(.L_x_3) ;  /* 0x0000053000007945 */ /* 0x000fe80003800200 */
[----:B------:R-:W-:Y:S05]  /*05c0*/  @P0 BRA `(.L_x_4) ;  /* 0x0000000400440947 */ /* 0x000fea0003800000 */
[----:B------:R3:W5:Y:S04]  /*05d0*/  LDG.E R27, desc[UR10][R16.64] ;  /* 0x0000000a101b7981 */ /* 0x000768000c1e1900 */
[----:B------:R3:W5:Y:S04]  /*05e0*/  LDG.E R29, desc[UR10][R16.64+0x4] ;  /* 0x0000040a101d7981 */ /* 0x000768000c1e1900 */
[----:B------:R3:W5:Y:S04]  /*05f0*/  LDG.E R31, desc[UR10][R16.64+0x8] ;  /* 0x0000080a101f7981 */ /* 0x000768000c1e1900 */
[----:B------:R3:W5:Y:S01]  /*0600*/  LDG.E R23, desc[UR10][R16.64+0xc] ;  /* 0x00000c0a10177981 */ /* 0x000762000c1e1900 */
[----:B------:R-:W4:Y:S01]  /*0610*/  S2UR UR8, SR_CgaCtaId ;  /* 0x00000000000879c3 */ /* 0x000f220000008800 */
[----:B------:R-:W-:-:S02]  /*0620*/  UMOV UR4, 0x400 ;  /* 0x0000040000047882 */ /* 0x000fc40000000000 */
[----:B0-2--5:R3:W0:Y:S01]  /*0630*/  LDS.128 R4, [R21] ;  /* 0x0000000015047984 */ /* 0x0256220000000c00 */
[----:B------:R-:W-:Y:S02]  /*0640*/  UIADD3 UR5, UPT, UPT, UR4, 0x640, URZ ;  /* 0x0000064004057890 */ /* 0x000fe4000fffe0ff */
[----:B------:R-:W-:Y:S02]  /*0650*/  UIADD3 UR4, UPT, UPT, UR4, 0xc80, URZ ;  /* 0x00000c8004047890 */ /* 0x000fe4000fffe0ff */
[----:B----4-:R-:W-:Y:S02]  /*0660*/  ULEA UR5, UR8, UR5, 0x18 ;  /* 0x0000000508057291 */ /* 0x010fe4000f8ec0ff */
[----:B------:R-:W-:Y:S02]  /*0670*/  ULEA UR8, UR8, UR4, 0x18 ;  /* 0x0000000408087291 */ /* 0x000fe4000f8ec0ff */
[----:B------:R-:W-:Y:S02]  /*0680*/  UIADD3 UR4, UPT, UPT, UR5, 0x10, URZ ;  /* 0x0000001005047890 */ /* 0x000fe4000fffe0ff */
[----:B------:R-:W-:-:S03]  /*0690*/  UIADD3 UR5, UPT, UPT, UR8, 0x8, URZ ;  /* 0x0000000808057890 */ /* 0x000fc6000fffe0ff */
[----:B---3--:R-:W-:-:S09]  /*06a0*/  UMOV UR8, 0x10 ;  /* 0x0000001000087882 */ /* 0x008fd20000000000 */
.L_x_5:
[----:B------:R-:W0:Y:S01]  /*06b0*/  LDS.128 R8, [UR4+-0x10] ;  /* 0xfffff004ff087984 */ /* 0x000e220008000c00 */
[----:B------:R-:W-:Y:S01]  /*06c0*/  HFMA2 R28, -RZ, RZ, 0.96630859375, -0.0022525787353515625 ;  /* 0x3bbb989dff1c7431 */ /* 0x000fe200000001ff */
[----:B------:R-:W-:Y:S01]  /*06d0*/  MOV R30, 0x437c0000 ;  /* 0x437c0000001e7802 */ /* 0x000fe20000000f00 */
[----:B------:R-:W-:-:S04]  /*06e0*/  UIADD3 UR8, UPT, UPT, UR8, 0x20, URZ ;  /* 0x0000002008087890 */ /* 0x000fc8000fffe0ff */
[----:B------:R-:W-:Y:S01]  /*06f0*/  UISETP.NE.AND UP0, UPT, UR8, 0x650, UPT ;  /* 0x000006500800788c */ /* 0x000fe2000bf05270 */
[----:B0-----:R-:W-:Y:S01]  /*0700*/  FMUL R24, R6, R10 ;  /* 0x0000000a06187220 */ /* 0x001fe20000400000 */
[----:B------:R-:W-:-:S03]  /*0710*/  FADD R8, R4, R8 ;  /* 0x0000000804087221 */ /* 0x000fc60000000000 */
[C---:B------:R-:W-:Y:S01]  /*0720*/  FFMA R24, R5.reuse, R9, R24 ;  /* 0x0000000905187223 */ /* 0x040fe20000000018 */
[----:B------:R-:W-:-:S03]  /*0730*/  FADD R9, R5, -R9 ;  /* 0x8000000905097221 */ /* 0x000fc60000000000 */
[C---:B------:R-:W-:Y:S01]  /*0740*/  FFMA R25, R7.reuse, R11, R24 ;  /* 0x0000000b07197223 */ /* 0x040fe20000000018 */
[----:B------:R-:W-:-:S03]  /*0750*/  FADD R11, R7, -R11 ;  /* 0x8000000b070b7221 */ /* 0x000fc60000000000 */
[----:B------:R-:W-:-:S04]  /*0760*/  FADD R25, R8, -R25 ;  /* 0x8000001908197221 */ /* 0x000fc80000000000 */
[----:B-1----:R-:W-:-:S04]  /*0770*/  FMUL R25, R20, -R25 ;  /* 0x8000001914197220 */ /* 0x002fc80000400000 */
[----:B------:R-:W-:-:S04]  /*0780*/  FFMA.SAT R33, R25, R28, 0.5 ;  /* 0x3f00000019217423 */ /* 0x000fc8000000201c */
[----:B------:R-:W-:-:S04]  /*0790*/  FFMA.RM R33, R33, R30, 12582913 ;  /* 0x4b40000121217423 */ /* 0x000fc8000000401e */
[C---:B------:R-:W-:Y:S01]  /*07a0*/  FADD R8, R33.reuse, -12583039 ;  /* 0xcb40007f21087421 */ /* 0x040fe20000000000 */
[----:B------:R-:W-:-:S03]  /*07b0*/  SHF.L.U32 R26, R33, 0x17, RZ ;  /* 0x00000017211a7819 */ /* 0x000fc600000006ff */
[----:B------:R-:W-:-:S04]  /*07c0*/  FFMA R8, R25, 1.4426950216293334961, -R8 ;  /* 0x3fb8aa3b19087823 */ /* 0x000fc80000000808 */
[----:B------:R-:W-:-:S04]  /*07d0*/  FFMA R8, R25, 1.925963033500011079e-08, R8 ;  /* 0x32a5706019087823 */ /* 0x000fc80000000008 */
[----:B------:R-:W0:Y:S02]  /*07e0*/  MUFU.EX2 R25, R8 ;  /* 0x0000000800197308 */ /* 0x000e240000000800 */
[----:B0-----:R-:W-:Y:S01]  /*07f0*/  FMUL R26, R26, R25 ;  /* 0x000000191a1a7220 */ /* 0x001fe20000400000 */
[----:B------:R-:W-:-:S03]  /*0800*/  FADD R25, R6, -R10 ;  /* 0x8000000a06197221 */ /* 0x000fc60000000000 */
[----:B------:R-:W-:-:S04]  /*0810*/  FADD R32, R26, R26 ;  /* 0x0000001a1a207221 */ /* 0x000fc80000000000 */
[C---:B------:R-:W-:Y:S01]  /*0820*/  FMUL R36, R32.reuse, R9 ;  /* 0x0000000920247220 */ /* 0x040fe20000400000 */
[C---:B------:R-:W-:Y:S01]  /*0830*/  FMUL R34, R32.reuse, R25 ;  /* 0x0000001920227220 */ /* 0x040fe20000400000 */
[----:B------:R-:W-:Y:S01]  /*0840*/  FMUL R32, R32, R11 ;  /* 0x0000000b20207220 */ /* 0x000fe20000400000 */
[----:B------:R-:W0:Y:S04]  /*0850*/  LDS.64 R24, [UR5+-0x8] ;  /* 0xfffff805ff187984 */ /* 0x000e280008000a00 */
[----:B------:R-:W1:Y:S01]  /*0860*/  LDS.128 R8, [UR4] ;  /* 0x00000004ff087984 */ /* 0x000e620008000c00 */
[----:B------:R-:W-:Y:S01]  /*0870*/  UIADD3 UR4, UPT, UPT, UR4, 0x20, URZ ;  /* 0x0000002004047890 */ /* 0x000fe2000fffe0ff */
[----:B0-----:R0:W2:Y:S01]  /*0880*/  F2F.F32.F64 R33, R24 ;  /* 0x0000001800217310 */ /* 0x0010a20000301000 */
[----:B-1----:R-:W-:Y:S01]  /*0890*/  FMUL R35, R6, R10 ;  /* 0x0000000a06237220 */ /* 0x002fe20000400000 */
[----:B------:R-:W-:-:S03]  /*08a0*/  FADD R8, R4, R8 ;  /* 0x0000000804087221 */ /* 0x000fc60000000000 */
[C---:B------:R-:W-:Y:S01]  /*08b0*/  FFMA R35, R5.reuse, R9, R35 ;  /* 0x0000000905237223 */ /* 0x040fe20000000023 */
[----:B------:R-:W-:Y:S01]  /*08c0*/  FADD R9, R5, -R9 ;  /* 0x8000000905097221 */ /* 0x000fe20000000000 */
[----:B0-----:R-:W0:Y:S01]  /*08d0*/  LDS.64 R24, [UR5] ;  /* 0x00000005ff187984 */ /* 0x001e220008000a00 */
[----:B------:R-:W-:Y:S01]  /*08e0*/  UIADD3 UR5, UPT, UPT, UR5, 0x10, URZ ;  /* 0x0000001005057890 */ /* 0x000fe2000fffe0ff */
[C---:B------:R-:W-:Y:S01]  /*08f0*/  FFMA R35, R7.reuse, R11, R35 ;  /* 0x0000000b07237223 */ /* 0x040fe20000000023 */
[----:B------:R-:W-:Y:S01]  /*0900*/  FADD R11, R7, -R11 ;  /* 0x8000000b070b7221 */ /* 0x000fe20000000000 */
[-C--:B--2---:R-:W-:Y:S02]  /*0910*/  FFMA R27, R26, R33.reuse, R27 ;  /* 0x000000211a1b7223 */ /* 0x084fe4000000001b */
[----:B------:R-:W-:Y:S01]  /*0920*/  FADD R35, R8, -R35 ;  /* 0x8000002308237221 */ /* 0x000fe20000000000 */
[-C--:B------:R-:W-:Y:S01]  /*0930*/  FFMA R29, R36, R33.reuse, R29 ;  /* 0x00000021241d7223 */ /* 0x080fe2000000001d */
[-C--:B------:R-:W-:Y:S01]  /*0940*/  FFMA R31, R34, R33.reuse, R31 ;  /* 0x00000021221f7223 */ /* 0x080fe2000000001f */
[----:B------:R-:W-:Y:S01]  /*0950*/  FFMA R23, R32, R33, R23 ;  /* 0x0000002120177223 */ /* 0x000fe20000000017 */
[----:B------:R-:W-:Y:S01]  /*0960*/  FMUL R35, R20, -R35 ;  /* 0x8000002314237220 */ /* 0x000fe20000400000 */
[----:B------:R-:W-:-:S03]  /*0970*/  FADD R33, R6, -R10 ;  /* 0x8000000a06217221 */ /* 0x000fc60000000000 */
[----:B------:R-:W-:-:S04]  /*0980*/  FFMA.SAT R37, R35, R28, 0.5 ;  /* 0x3f00000023257423 */ /* 0x000fc8000000201c */
[----:B------:R-:W-:-:S04]  /*0990*/  FFMA.RM R30, R37, R30, 12582913 ;  /* 0x4b400001251e7423 */ /* 0x000fc8000000401e */
[----:B------:R-:W-:-:S04]  /*09a0*/  FADD R8, R30, -12583039 ;  /* 0xcb40007f1e087421 */ /* 0x000fc80000000000 */
[----:B------:R-:W-:-:S04]  /*09b0*/  FFMA R8, R35, 1.4426950216293334961, -R8 ;  /* 0x3fb8aa3b23087823 */ /* 0x000fc80000000808 */
[----:B------:R-:W-:Y:S01]  /*09c0*/  FFMA R8, R35, 1.925963033500011079e-08, R8 ;  /* 0x32a5706023087823 */ /* 0x000fe20000000008 */
[----:B------:R-:W-:-:S05]  /*09d0*/  SHF.L.U32 R35, R30, 0x17, RZ ;  /* 0x000000171e237819 */ /* 0x000fca00000006ff */
[----:B------:R-:W1:Y:S08]  /*09e0*/  MUFU.EX2 R8, R8 ;  /* 0x0000000800087308 */ /* 0x000e700000000800 */
[----:B0-----:R-:W0:Y:S01]  /*09f0*/  F2F.F32.F64 R24, R24 ;  /* 0x0000001800187310 */ /* 0x001e220000301000 */
[----:B-1----:R-:W-:-:S04]  /*0a00*/  FMUL R26, R35, R8 ;  /* 0x00000008231a7220 */ /* 0x002fc80000400000 */
[C---:B------:R-:W-:Y:S01]  /*0a10*/  FADD R8, R26.reuse, R26 ;  /* 0x0000001a1a087221 */ /* 0x040fe20000000000 */
[----:B0-----:R-:W-:-:S03]  /*0a20*/  FFMA R27, R26, R24, R27 ;  /* 0x000000181a1b7223 */ /* 0x001fc6000000001b */
[C---:B------:R-:W-:Y:S01]  /*0a30*/  FMUL R10, R8.reuse, R9 ;  /* 0x00000009080a7220 */ /* 0x040fe20000400000 */
[C---:B------:R-:W-:Y:S01]  /*0a40*/  FMUL R28, R8.reuse, R33 ;  /* 0x00000021081c7220 */ /* 0x040fe20000400000 */
[----:B------:R-:W-:Y:S02]  /*0a50*/  FMUL R8, R8, R11 ;  /* 0x0000000b08087220 */ /* 0x000fe40000400000 */
[-C--:B------:R-:W-:Y:S01]  /*0a60*/  FFMA R29, R10, R24.reuse, R29 ;  /* 0x000000180a1d7223 */ /* 0x080fe2000000001d */
[-C--:B------:R-:W-:Y:S01]  /*0a70*/  FFMA R31, R28, R24.reuse, R31 ;  /* 0x000000181c1f7223 */ /* 0x080fe2000000001f */
[----:B------:R-:W-:Y:S01]  /*0a80*/  FFMA R23, R8, R24, R23 ;  /* 0x0000001808177223 */ /* 0x000fe20000000017 */
[----:B------:R-:W-:Y:S06]  /*0a90*/  BRA.U UP0, `(.L_x_5) ;  /* 0xfffffffd00047547 */ /* 0x000fec000b83ffff */
[----:B------:R3:W-:Y:S04]  /*0aa0*/  STG.E desc[UR10][R16.64], R27 ;  /* 0x0000001b10007986 */ /* 0x0007e8000c10190a */
[----:B------:R3:W-:Y:S04]  /*0ab0*/  STG.E desc[UR10][R16.64+0x4], R29 ;  /* 0x0000041d10007986 */ /* 0x0007e8000c10190a */
[----:B------:R3:W-:Y:S04]  /*0ac0*/  STG.E desc[UR10][R16.64+0x8], R31 ;  /* 0x0000081f10007986 */ /* 0x0007e8000c10190a */
[----:B------:R3:W-:Y:S02]  /*0ad0*/  STG.E desc[UR10][R16.64+0xc], R23 ;  /* 0x00000c1710007986 */ /* 0x0007e4000c10190a */
.L_x_4:
[----:B------:R-:W-:Y:S05]  /*0ae0*/  BSYNC.RECONVERGENT B0 ;  /* 0x0000000000007941 */ /* 0x000fea0003800200 */
.L_x_3:
[----:B------:R-:W-:Y:S06]  /*0af0*/  BAR.SYNC.DEFER_BLOCKING 0x0 ;  /* 0x0000000000007b1d */ /* 0x000fec0000010000 */
[----:B0-2---:R-:W2:Y:S02]  /*0b00*/  LDG.E R4, desc[UR10][R2.64+0x18] ;  /* 0x0000180a02047981 */ /* 0x005ea4000c1e1900 */
[C---:B--2---:R-:W-:Y:S02]  /*0b10*/  ISETP.GE.AND P0, PT, R19.reuse, R4, PT ;  /* 0x000000041300720c */ /* 0x044fe40003f06270 */
[----:B------:R-:W-:-:S11]  /*0b20*/  IADD3 R19, PT, PT, R19, 0x1, RZ ;  /* 0x0000000113137810 */ /* 0x000fd60007ffe0ff */
[----:B------:R-:W-:Y:S05]  /*0b30*/  @!P0 BRA `(.L_x_6) ;  /* 0xfffffff800188947 */ /* 0x000fea000383ffff */
[----:B------:R-:W-:Y:S05]  /*0b40*/  EXIT ;  /* 0x000000000000794d */ /* 0x000fea0003800000 */
.L_x_7:
[----:B------:R-:W-:-:S00]  /*0b50*/  BRA `(.L_x_7) ;  /* 0xfffffffc00fc7947 */ /* 0x000fc0000383ffff */
[----:B------:R-:W-:-:S00]  /*0b60*/  NOP ;  /* 0x0000000000007918 */ /* 0x000fc00000000000 */
        /* <DEDUP_REMOVED lines=9> */
.L_x_8:


//--------------------- .nv.shared._Z15kernel_gpu_cuda7par_str7dim_strP7box_strP11FOUR_VECTORPfS4_ --------------------------
	.section	.nv.shared._Z15kernel_gpu_cuda7par_str7dim_strP7box_strP11FOUR_VECTORPfS4_,"aw",@nobits
	.sectionflags	@""
	.align	8
.nv.shared._Z15kernel_gpu_cuda7par_str7dim_strP7box_strP11FOUR_VECTORPfS4_:
	.zero		5024


//--------------------- .nv.shared.reserved.0     --------------------------
	.section	.nv.shared.reserved.0,"aw",@nobits
	.weak		__nv_reservedSMEM_offset_0_alias
	.size		__nv_reservedSMEM_offset_0_alias, 0, 64
	.other		__nv_reservedSMEM_offset_0_alias,@"STO_CUDA_RESERVED_SHARED STV_DEFAULT"
__nv_reservedSMEM_offset_0_alias:
	.zero		0
	.zero		64


//--------------------- .nv.constant0._Z15kernel_gpu_cuda7par_str7dim_strP7box_strP11FOUR_VECTORPfS4_ --------------------------
	.section	.nv.constant0._Z15kernel_gpu_cuda7par_str7dim_strP7box_strP11FOUR_VECTORPfS4_,"a",@progbits
	.sectionflags	@""
	.align	4
.nv.constant0._Z15kernel_gpu_cuda7par_str7dim_strP7box_strP11FOUR_VECTORPfS4_:
	.zero		992


//--------------------- SYMBOLS --------------------------

	.type		.nv.reservedSmem.offset0,@object
	.size		.nv.reservedSmem.offset0,0x4
	.type		.nv.reservedSmem.cap,@object
	.size		.nv.reservedSmem.cap,0x4
